//
// Generated by NVIDIA NVVM Compiler
//
// Compiler Build ID: CL-36424714
// Cuda compilation tools, release 13.0, V13.0.88
// Based on NVVM 20.0.0
//

.version 9.0
.target sm_100
.address_size 64

	// .globl	_Z10matrixFillPi

.visible .entry _Z10matrixFillPi(
	.param .u64 .ptr .align 1 _Z10matrixFillPi_param_0
)
{
	.reg .b32 	%r<11>;
	.reg .b64 	%rd<5>;

	ld.param.u64 	%rd1, [_Z10matrixFillPi_param_0];
	cvta.to.global.u64 	%rd2, %rd1;
	mov.u32 	%r1, %ctaid.x;
	mov.u32 	%r2, %ctaid.y;
	mov.u32 	%r3, %tid.x;
	mov.u32 	%r4, %tid.y;
	mov.u32 	%r5, %ntid.y;
	mad.lo.s32 	%r6, %r2, %r5, %r4;
	mov.u32 	%r7, %ntid.x;
	mov.u32 	%r8, %nctaid.x;
	mad.lo.s32 	%r9, %r6, %r8, %r1;
	mad.lo.s32 	%r10, %r9, %r7, %r3;
	mul.wide.s32 	%rd3, %r10, 4;
	add.s64 	%rd4, %rd2, %rd3;
	st.global.u32 	[%rd4], %r10;
	ret;

}


// ===== COMPILED SASS (sm_100) =====

	.target	sm_100

	.elftype	@"ET_EXEC"


//--------------------- .note.nv.tkinfo           --------------------------
	.section	.note.nv.tkinfo,"",@"SHT_NOTE"
	.sectionflags	@"SHF_NOTE_NV_TKINFO"
	.tkinfo
        /*0018*/ 	.word	0x00000002
        /*0030*/ 	.string	""
        /*0030*/ 	.string	"ptxas"
        /*0030*/ 	.string	"Cuda compilation tools, release 13.0, V13.0.88"
        /*0030*/ 	.string	"Build cuda_13.0.r13.0/compiler.36424714_0"
        /*0030*/ 	.string	"-arch sm_100 -m 64 "



//--------------------- .note.nv.cuinfo           --------------------------
	.section	.note.nv.cuinfo,"",@"SHT_NOTE"
	.sectionflags	@"SHF_NOTE_NV_CUINFO"
        /*0018*/ 	.short	0x0002
        /*001a*/ 	.short	0x0064
        /*001c*/ 	.short	0x0082
	.zero		2


//--------------------- .nv.info                  --------------------------
	.section	.nv.info,"",@"SHT_CUDA_INFO"
	.align	4


	//----- nvinfo : EIATTR_REGCOUNT
	.align		4
        /*0000*/ 	.byte	0x04, 0x2f
        /*0002*/ 	.short	(.L_1 - .L_0)
	.align		4
.L_0:
        /*0004*/ 	.word	index@(_Z10matrixFillPi)
        /*0008*/ 	.word	0x0000000c


	//----- nvinfo : EIATTR_FRAME_SIZE
	.align		4
.L_1:
        /*000c*/ 	.byte	0x04, 0x11
        /*000e*/ 	.short	(.L_3 - .L_2)
	.align		4
.L_2:
        /*0010*/ 	.word	index@(_Z10matrixFillPi)
        /*0014*/ 	.word	0x00000000


	//----- nvinfo : EIATTR_MIN_STACK_SIZE
	.align		4
.L_3:
        /*0018*/ 	.byte	0x04, 0x12
        /*001a*/ 	.short	(.L_5 - .L_4)
	.align		4
.L_4:
        /*001c*/ 	.word	index@(_Z10matrixFillPi)
        /*0020*/ 	.word	0x00000000
.L_5:


//--------------------- .nv.compat                --------------------------
	.section	.nv.compat,"",@"SHT_CUDA_COMPAT_INFO"
	.align	4
        /*0000*/ 	.byte	0x02, 0x09, 0x00, 0x00, 0x02, 0x02, 0x01, 0x00, 0x02, 0x05, 0x05, 0x00, 0x03, 0x07, 0x01, 0x01
        /*0010*/ 	.byte	0x02, 0x03, 0x00, 0x00, 0x02, 0x06, 0x01, 0x00, 0x04, 0x0b, 0x08, 0x00, 0x09, 0x00, 0x00, 0x00
        /*0020*/ 	.byte	0x00, 0x00, 0x00, 0x00


//--------------------- .nv.info._Z10matrixFillPi --------------------------
	.section	.nv.info._Z10matrixFillPi,"",@"SHT_CUDA_INFO"
	.sectionflags	@""
	.align	4


	//----- nvinfo : EIATTR_CUDA_API_VERSION
	.align		4
        /*0000*/ 	.byte	0x04, 0x37
        /*0002*/ 	.short	(.L_7 - .L_6)
.L_6:
        /*0004*/ 	.word	0x00000082


	//----- nvinfo : EIATTR_KPARAM_INFO
	.align		4
.L_7:
        /*0008*/ 	.byte	0x04, 0x17
        /*000a*/ 	.short	(.L_9 - .L_8)
.L_8:
        /*000c*/ 	.word	0x00000000
        /*0010*/ 	.short	0x0000
        /*0012*/ 	.short	0x0000
        /*0014*/ 	.byte	0x00, 0xf5, 0x21, 0x00


	//----- nvinfo : EIATTR_SPARSE_MMA_MASK
	.align		4
.L_9:
        /*0018*/ 	.byte	0x03, 0x50
        /*001a*/ 	.short	0x0000


	//----- nvinfo : EIATTR_MAXREG_COUNT
	.align		4
        /*001c*/ 	.byte	0x03, 0x1b
        /*001e*/ 	.short	0x00ff


	//----- nvinfo : EIATTR_MERCURY_ISA_VERSION
	.align		4
        /*0020*/ 	.byte	0x03, 0x5f
        /*0022*/ 	.short	0x0101


	//----- nvinfo : EIATTR_VRC_CTA_INIT_COUNT
	.align		4
        /*0024*/ 	.byte	0x02, 0x4a
	.zero		1
	.zero		1


	//----- nvinfo : EIATTR_EXIT_INSTR_OFFSETS
	.align		4
        /*0028*/ 	.byte	0x04, 0x1c
        /*002a*/ 	.short	(.L_11 - .L_10)


	//   ....[0]....
.L_10:
        /*002c*/ 	.word	0x000000f0


	//----- nvinfo : EIATTR_CBANK_PARAM_SIZE
	.align		4
.L_11:
        /*0030*/ 	.byte	0x03, 0x19
        /*0032*/ 	.short	0x0008


	//----- nvinfo : EIATTR_PARAM_CBANK
	.align		4
        /*0034*/ 	.byte	0x04, 0x0a
        /*0036*/ 	.short	(.L_13 - .L_12)
	.align		4
.L_12:
        /*0038*/ 	.word	index@(.nv.constant0._Z10matrixFillPi)
        /*003c*/ 	.short	0x0380
        /*003e*/ 	.short	0x0008


	//----- nvinfo : EIATTR_SW_WAR
	.align		4
.L_13:
        /*0040*/ 	.byte	0x04, 0x36
        /*0042*/ 	.short	(.L_15 - .L_14)
.L_14:
        /*0044*/ 	.word	0x00000008
.L_15:


//--------------------- .nv.callgraph             --------------------------
	.section	.nv.callgraph,"",@"SHT_CUDA_CALLGRAPH"
	.align	4
	.sectionentsize	8
	.align		4
        /*0000*/ 	.word	0x00000000
	.align		4
        /*0004*/ 	.word	0xffffffff
	.align		4
        /*0008*/ 	.word	0x00000000
	.align		4
        /*000c*/ 	.word	0xfffffffe
	.align		4
        /*0010*/ 	.word	0x00000000
	.align		4
        /*0014*/ 	.word	0xfffffffd
	.align		4
        /*0018*/ 	.word	0x00000000
	.align		4
        /*001c*/ 	.word	0xfffffffc


//--------------------- .text._Z10matrixFillPi    --------------------------
	.section	.text._Z10matrixFillPi,"ax",@progbits
	.align	128
        .global         _Z10matrixFillPi
        .type           _Z10matrixFillPi,@function
        .size           _Z10matrixFillPi,(.L_x_1 - _Z10matrixFillPi)
        .other          _Z10matrixFillPi,@"STO_CUDA_ENTRY STV_DEFAULT"
_Z10matrixFillPi:
.text._Z10matrixFillPi:
[----:B------:R-:W-:Y:S01]  /*0000*/  LDC R1, c[0x0][0x37c] ;  /* 0x0000df00ff017b82 */ /* 0x000fe20000000800 */
[----:B------:R-:W0:Y:S07]  /*0010*/  S2R R0, SR_TID.Y ;  /* 0x0000000000007919 */ /* 0x000e2e0000002200 */
[----:B------:R-:W0:Y:S01]  /*0020*/  S2UR UR7, SR_CTAID.Y ;  /* 0x00000000000779c3 */ /* 0x000e220000002600 */
[----:B------:R-:W1:Y:S01]  /*0030*/  LDCU.64 UR4, c[0x0][0x358] ;  /* 0x00006b00ff0477ac */ /* 0x000e620008000a00 */
[----:B------:R-:W2:Y:S06]  /*0040*/  S2R R5, SR_TID.X ;  /* 0x0000000000057919 */ /* 0x000eac0000002100 */
[----:B------:R-:W0:Y:S01]  /*0050*/  LDC R7, c[0x0][0x364] ;  /* 0x0000d900ff077b82 */ /* 0x000e220000000800 */
[----:B------:R-:W2:Y:S07]  /*0060*/  LDCU UR8, c[0x0][0x360] ;  /* 0x00006c00ff0877ac */ /* 0x000eae0008000800 */
[----:B------:R-:W3:Y:S08]  /*0070*/  S2UR UR6, SR_CTAID.X ;  /* 0x00000000000679c3 */ /* 0x000ef00000002500 */
[----:B------:R-:W3:Y:S08]  /*0080*/  LDC R9, c[0x0][0x370] ;  /* 0x0000dc00ff097b82 */ /* 0x000ef00000000800 */
[----:B------:R-:W4:Y:S01]  /*0090*/  LDC.64 R2, c[0x0][0x380] ;  /* 0x0000e000ff027b82 */ /* 0x000f220000000a00 */
[----:B0-----:R-:W-:-:S04]  /*00a0*/  IMAD R0, R7, UR7, R0 ;  /* 0x0000000707007c24 */ /* 0x001fc8000f8e0200 */
[----:B---3--:R-:W-:-:S04]  /*00b0*/  IMAD R0, R0, R9, UR6 ;  /* 0x0000000600007e24 */ /* 0x008fc8000f8e0209 */
[----:B--2---:R-:W-:-:S04]  /*00c0*/  IMAD R5, R0, UR8, R5 ;  /* 0x0000000800057c24 */ /* 0x004fc8000f8e0205 */
[----:B----4-:R-:W-:-:S05]  /*00d0*/  IMAD.WIDE R2, R5, 0x4, R2 ;  /* 0x0000000405027825 */ /* 0x010fca00078e0202 */
[----:B-1----:R-:W-:Y:S01]  /*00e0*/  STG.E desc[UR4][R2.64], R5 ;  /* 0x0000000502007986 */ /* 0x002fe2000c101904 */
[----:B------:R-:W-:Y:S05]  /*00f0*/  EXIT ;  /* 0x000000000000794d */ /* 0x000fea0003800000 */
.L_x_0:
[----:B------:R-:W-:-:S00]  /*0100*/  BRA `(.L_x_0) ;  /* 0xfffffffc00fc7947 */ /* 0x000fc0000383ffff */
[----:B------:R-:W-:-:S00]  /*0110*/  NOP ;  /* 0x0000000000007918 */ /* 0x000fc00000000000 */
        /* <DEDUP_REMOVED lines=14> */
.L_x_1:


//--------------------- .nv.shared.reserved.0     --------------------------
	.section	.nv.shared.reserved.0,"aw",@nobits
	.weak		__nv_reservedSMEM_offset_0_alias
	.size		__nv_reservedSMEM_offset_0_alias, 0, 64
	.other		__nv_reservedSMEM_offset_0_alias,@"STO_CUDA_RESERVED_SHARED STV_DEFAULT"
__nv_reservedSMEM_offset_0_alias:
	.zero		0
	.zero		64


//--------------------- .nv.constant0._Z10matrixFillPi --------------------------
	.section	.nv.constant0._Z10matrixFillPi,"a",@progbits
	.sectionflags	@""
	.align	4
.nv.constant0._Z10matrixFillPi:
	.zero		904


//--------------------- SYMBOLS --------------------------

	.type		.nv.reservedSmem.offset0,@object
	.size		.nv.reservedSmem.offset0,0x4
